//
// Generated by NVIDIA NVVM Compiler
//
// Compiler Build ID: CL-36424714
// Cuda compilation tools, release 13.0, V13.0.88
// Based on NVVM 20.0.0
//

.version 9.0
.target sm_100
.address_size 64

	// .globl	_Z12gpu_dwt_passPdS_i
.const .align 8 .b8 h[32] = {89, 219, 72, 71, 221, 232, 222, 63, 207, 16, 228, 214, 189, 196, 234, 63, 95, 98, 107, 11, 191, 176, 204, 63, 41, 42, 147, 193, 125, 144, 192, 191};
.const .align 8 .b8 g[32] = {41, 42, 147, 193, 125, 144, 192, 191, 95, 98, 107, 11, 191, 176, 204, 191, 89, 219, 72, 71, 221, 232, 222, 63, 207, 16, 228, 214, 189, 196, 234, 191};

.visible .entry _Z12gpu_dwt_passPdS_i(
	.param .u64 .ptr .align 1 _Z12gpu_dwt_passPdS_i_param_0,
	.param .u64 .ptr .align 1 _Z12gpu_dwt_passPdS_i_param_1,
	.param .u32 _Z12gpu_dwt_passPdS_i_param_2
)
{
	.reg .pred 	%p<3>;
	.reg .b32 	%r<10>;
	.reg .b64 	%rd<13>;
	.reg .b64 	%fd<37>;

	ld.param.u64 	%rd5, [_Z12gpu_dwt_passPdS_i_param_0];
	ld.param.u64 	%rd6, [_Z12gpu_dwt_passPdS_i_param_1];
	ld.param.u32 	%r2, [_Z12gpu_dwt_passPdS_i_param_2];
	cvta.to.global.u64 	%rd7, %rd6;
	cvta.to.global.u64 	%rd1, %rd5;
	mov.u32 	%r3, %ctaid.x;
	mov.u32 	%r4, %ntid.x;
	mov.u32 	%r5, %tid.x;
	mad.lo.s32 	%r6, %r3, %r4, %r5;
	shr.s32 	%r7, %r2, 1;
	shl.b32 	%r1, %r6, 1;
	add.s32 	%r8, %r2, -3;
	setp.ge.s32 	%p1, %r1, %r8;
	mul.wide.s32 	%rd8, %r1, 8;
	add.s64 	%rd2, %rd1, %rd8;
	mul.wide.s32 	%rd9, %r6, 8;
	add.s64 	%rd3, %rd7, %rd9;
	mul.wide.s32 	%rd10, %r7, 8;
	add.s64 	%rd4, %rd3, %rd10;
	@%p1 bra 	$L__BB0_2;
	ld.global.f64 	%fd1, [%rd2];
	ld.global.f64 	%fd2, [%rd2+8];
	mul.f64 	%fd3, %fd2, 0d3FEAC4BDD6E410CF;
	fma.rn.f64 	%fd4, %fd1, 0d3FDEE8DD4748DB59, %fd3;
	ld.global.f64 	%fd5, [%rd2+16];
	fma.rn.f64 	%fd6, %fd5, 0d3FCCB0BF0B6B625F, %fd4;
	ld.global.f64 	%fd7, [%rd2+24];
	fma.rn.f64 	%fd8, %fd7, 0dBFC0907DC1932A29, %fd6;
	st.global.f64 	[%rd3], %fd8;
	ld.global.f64 	%fd9, [%rd2];
	mul.f64 	%fd10, %fd9, 0dBFC0907DC1932A29;
	ld.global.f64 	%fd11, [%rd2+8];
	mul.f64 	%fd12, %fd11, 0d3FCCB0BF0B6B625F;
	sub.f64 	%fd13, %fd10, %fd12;
	ld.global.f64 	%fd14, [%rd2+16];
	fma.rn.f64 	%fd15, %fd14, 0d3FDEE8DD4748DB59, %fd13;
	ld.global.f64 	%fd16, [%rd2+24];
	mul.f64 	%fd17, %fd16, 0d3FEAC4BDD6E410CF;
	sub.f64 	%fd18, %fd15, %fd17;
	st.global.f64 	[%rd4], %fd18;
$L__BB0_2:
	add.s32 	%r9, %r2, -2;
	setp.ne.s32 	%p2, %r1, %r9;
	@%p2 bra 	$L__BB0_4;
	ld.global.f64 	%fd19, [%rd2];
	mul.wide.s32 	%rd11, %r2, 8;
	add.s64 	%rd12, %rd1, %rd11;
	ld.global.f64 	%fd20, [%rd12+-8];
	mul.f64 	%fd21, %fd20, 0d3FEAC4BDD6E410CF;
	fma.rn.f64 	%fd22, %fd19, 0d3FDEE8DD4748DB59, %fd21;
	ld.global.f64 	%fd23, [%rd1];
	fma.rn.f64 	%fd24, %fd23, 0d3FCCB0BF0B6B625F, %fd22;
	ld.global.f64 	%fd25, [%rd1+8];
	fma.rn.f64 	%fd26, %fd25, 0dBFC0907DC1932A29, %fd24;
	st.global.f64 	[%rd3], %fd26;
	ld.global.f64 	%fd27, [%rd2];
	mul.f64 	%fd28, %fd27, 0dBFC0907DC1932A29;
	ld.global.f64 	%fd29, [%rd12+-8];
	mul.f64 	%fd30, %fd29, 0d3FCCB0BF0B6B625F;
	sub.f64 	%fd31, %fd28, %fd30;
	ld.global.f64 	%fd32, [%rd1];
	fma.rn.f64 	%fd33, %fd32, 0d3FDEE8DD4748DB59, %fd31;
	ld.global.f64 	%fd34, [%rd1+8];
	mul.f64 	%fd35, %fd34, 0d3FEAC4BDD6E410CF;
	sub.f64 	%fd36, %fd33, %fd35;
	st.global.f64 	[%rd4], %fd36;
$L__BB0_4:
	ret;

}


// ===== COMPILED SASS (sm_100) =====

	.target	sm_100

	.elftype	@"ET_EXEC"


//--------------------- .note.nv.tkinfo           --------------------------
	.section	.note.nv.tkinfo,"",@"SHT_NOTE"
	.sectionflags	@"SHF_NOTE_NV_TKINFO"
	.tkinfo
        /*0018*/ 	.word	0x00000002
        /*0030*/ 	.string	""
        /*0030*/ 	.string	"ptxas"
        /*0030*/ 	.string	"Cuda compilation tools, release 13.0, V13.0.88"
        /*0030*/ 	.string	"Build cuda_13.0.r13.0/compiler.36424714_0"
        /*0030*/ 	.string	"-arch sm_100 -m 64 "



//--------------------- .note.nv.cuinfo           --------------------------
	.section	.note.nv.cuinfo,"",@"SHT_NOTE"
	.sectionflags	@"SHF_NOTE_NV_CUINFO"
        /*0018*/ 	.short	0x0002
        /*001a*/ 	.short	0x0064
        /*001c*/ 	.short	0x0082
	.zero		2


//--------------------- .nv.info                  --------------------------
	.section	.nv.info,"",@"SHT_CUDA_INFO"
	.align	4


	//----- nvinfo : EIATTR_REGCOUNT
	.align		4
        /*0000*/ 	.byte	0x04, 0x2f
        /*0002*/ 	.short	(.L_3 - .L_2)
	.align		4
.L_2:
        /*0004*/ 	.word	index@(_Z12gpu_dwt_passPdS_i)
        /*0008*/ 	.word	0x00000018


	//----- nvinfo : EIATTR_FRAME_SIZE
	.align		4
.L_3:
        /*000c*/ 	.byte	0x04, 0x11
        /*000e*/ 	.short	(.L_5 - .L_4)
	.align		4
.L_4:
        /*0010*/ 	.word	index@(_Z12gpu_dwt_passPdS_i)
        /*0014*/ 	.word	0x00000000


	//----- nvinfo : EIATTR_MIN_STACK_SIZE
	.align		4
.L_5:
        /*0018*/ 	.byte	0x04, 0x12
        /*001a*/ 	.short	(.L_7 - .L_6)
	.align		4
.L_6:
        /*001c*/ 	.word	index@(_Z12gpu_dwt_passPdS_i)
        /*0020*/ 	.word	0x00000000
.L_7:


//--------------------- .nv.compat                --------------------------
	.section	.nv.compat,"",@"SHT_CUDA_COMPAT_INFO"
	.align	4
        /*0000*/ 	.byte	0x02, 0x09, 0x00, 0x00, 0x02, 0x02, 0x01, 0x00, 0x02, 0x05, 0x05, 0x00, 0x03, 0x07, 0x01, 0x01
        /*0010*/ 	.byte	0x02, 0x03, 0x00, 0x00, 0x02, 0x06, 0x01, 0x00, 0x04, 0x0b, 0x08, 0x00, 0x01, 0x00, 0x00, 0x00
        /*0020*/ 	.byte	0x00, 0x00, 0x00, 0x00


//--------------------- .nv.info._Z12gpu_dwt_passPdS_i --------------------------
	.section	.nv.info._Z12gpu_dwt_passPdS_i,"",@"SHT_CUDA_INFO"
	.sectionflags	@""
	.align	4


	//----- nvinfo : EIATTR_CUDA_API_VERSION
	.align		4
        /*0000*/ 	.byte	0x04, 0x37
        /*0002*/ 	.short	(.L_9 - .L_8)
.L_8:
        /*0004*/ 	.word	0x00000082


	//----- nvinfo : EIATTR_KPARAM_INFO
	.align		4
.L_9:
        /*0008*/ 	.byte	0x04, 0x17
        /*000a*/ 	.short	(.L_11 - .L_10)
.L_10:
        /*000c*/ 	.word	0x00000000
        /*0010*/ 	.short	0x0002
        /*0012*/ 	.short	0x0010
        /*0014*/ 	.byte	0x00, 0xf0, 0x11, 0x00


	//----- nvinfo : EIATTR_KPARAM_INFO
	.align		4
.L_11:
        /*0018*/ 	.byte	0x04, 0x17
        /*001a*/ 	.short	(.L_13 - .L_12)
.L_12:
        /*001c*/ 	.word	0x00000000
        /*0020*/ 	.short	0x0001
        /*0022*/ 	.short	0x0008
        /*0024*/ 	.byte	0x00, 0xf5, 0x21, 0x00


	//----- nvinfo : EIATTR_KPARAM_INFO
	.align		4
.L_13:
        /*0028*/ 	.byte	0x04, 0x17
        /*002a*/ 	.short	(.L_15 - .L_14)
.L_14:
        /*002c*/ 	.word	0x00000000
        /*0030*/ 	.short	0x0000
        /*0032*/ 	.short	0x0000
        /*0034*/ 	.byte	0x00, 0xf5, 0x21, 0x00


	//----- nvinfo : EIATTR_SPARSE_MMA_MASK
	.align		4
.L_15:
        /*0038*/ 	.byte	0x03, 0x50
        /*003a*/ 	.short	0x0000


	//----- nvinfo : EIATTR_MAXREG_COUNT
	.align		4
        /*003c*/ 	.byte	0x03, 0x1b
        /*003e*/ 	.short	0x00ff


	//----- nvinfo : EIATTR_MERCURY_ISA_VERSION
	.align		4
        /*0040*/ 	.byte	0x03, 0x5f
        /*0042*/ 	.short	0x0101


	//----- nvinfo : EIATTR_VRC_CTA_INIT_COUNT
	.align		4
        /*0044*/ 	.byte	0x02, 0x4a
	.zero		1
	.zero		1


	//----- nvinfo : EIATTR_EXIT_INSTR_OFFSETS
	.align		4
        /*0048*/ 	.byte	0x04, 0x1c
        /*004a*/ 	.short	(.L_17 - .L_16)


	//   ....[0]....
.L_16:
        /*004c*/ 	.word	0x00000310


	//   ....[1]....
        /*0050*/ 	.word	0x00000500


	//----- nvinfo : EIATTR_CRS_STACK_SIZE
	.align		4
.L_17:
        /*0054*/ 	.byte	0x04, 0x1e
        /*0056*/ 	.short	(.L_19 - .L_18)
.L_18:
        /*0058*/ 	.word	0x00000000


	//----- nvinfo : EIATTR_CBANK_PARAM_SIZE
	.align		4
.L_19:
        /*005c*/ 	.byte	0x03, 0x19
        /*005e*/ 	.short	0x0014


	//----- nvinfo : EIATTR_PARAM_CBANK
	.align		4
        /*0060*/ 	.byte	0x04, 0x0a
        /*0062*/ 	.short	(.L_21 - .L_20)
	.align		4
.L_20:
        /*0064*/ 	.word	index@(.nv.constant0._Z12gpu_dwt_passPdS_i)
        /*0068*/ 	.short	0x0380
        /*006a*/ 	.short	0x0014


	//----- nvinfo : EIATTR_SW_WAR
	.align		4
.L_21:
        /*006c*/ 	.byte	0x04, 0x36
        /*006e*/ 	.short	(.L_23 - .L_22)
.L_22:
        /*0070*/ 	.word	0x00000008
.L_23:


//--------------------- .nv.callgraph             --------------------------
	.section	.nv.callgraph,"",@"SHT_CUDA_CALLGRAPH"
	.align	4
	.sectionentsize	8
	.align		4
        /*0000*/ 	.word	0x00000000
	.align		4
        /*0004*/ 	.word	0xffffffff
	.align		4
        /*0008*/ 	.word	0x00000000
	.align		4
        /*000c*/ 	.word	0xfffffffe
	.align		4
        /*0010*/ 	.word	0x00000000
	.align		4
        /*0014*/ 	.word	0xfffffffd
	.align		4
        /*0018*/ 	.word	0x00000000
	.align		4
        /*001c*/ 	.word	0xfffffffc


//--------------------- .nv.constant3             --------------------------
	.section	.nv.constant3,"a",@progbits
	.align	8
.nv.constant3:
	.type		h,@object
	.size		h,(g - h)
h:
        /*0000*/ 	.byte	0x59, 0xdb, 0x48, 0x47, 0xdd, 0xe8, 0xde, 0x3f, 0xcf, 0x10, 0xe4, 0xd6, 0xbd, 0xc4, 0xea, 0x3f
        /*0010*/ 	.byte	0x5f, 0x62, 0x6b, 0x0b, 0xbf, 0xb0, 0xcc, 0x3f, 0x29, 0x2a, 0x93, 0xc1, 0x7d, 0x90, 0xc0, 0xbf
	.type		g,@object
	.size		g,(.L_1 - g)
g:
        /*0020*/ 	.byte	0x29, 0x2a, 0x93, 0xc1, 0x7d, 0x90, 0xc0, 0xbf, 0x5f, 0x62, 0x6b, 0x0b, 0xbf, 0xb0, 0xcc, 0xbf
        /*0030*/ 	.byte	0x59, 0xdb, 0x48, 0x47, 0xdd, 0xe8, 0xde, 0x3f, 0xcf, 0x10, 0xe4, 0xd6, 0xbd, 0xc4, 0xea, 0xbf
.L_1:


//--------------------- .text._Z12gpu_dwt_passPdS_i --------------------------
	.section	.text._Z12gpu_dwt_passPdS_i,"ax",@progbits
	.align	128
        .global         _Z12gpu_dwt_passPdS_i
        .type           _Z12gpu_dwt_passPdS_i,@function
        .size           _Z12gpu_dwt_passPdS_i,(.L_x_3 - _Z12gpu_dwt_passPdS_i)
        .other          _Z12gpu_dwt_passPdS_i,@"STO_CUDA_ENTRY STV_DEFAULT"
_Z12gpu_dwt_passPdS_i:
.text._Z12gpu_dwt_passPdS_i:
[----:B------:R-:W-:Y:S01]  /*0000*/  LDC R1, c[0x0][0x37c] ;  /* 0x0000df00ff017b82 */ /* 0x000fe20000000800 */
[----:B------:R-:W0:Y:S07]  /*0010*/  S2R R0, SR_TID.X ;  /* 0x0000000000007919 */ /* 0x000e2e0000002100 */
[----:B------:R-:W0:Y:S01]  /*0020*/  S2UR UR4, SR_CTAID.X ;  /* 0x00000000000479c3 */ /* 0x000e220000002500 */
[----:B------:R-:W-:Y:S07]  /*0030*/  BSSY.RECONVERGENT B0, `(.L_x_0) ;  /* 0x000002d000007945 */ /* 0x000fee0003800200 */
[----:B------:R-:W0:Y:S08]  /*0040*/  LDC R7, c[0x0][0x360] ;  /* 0x0000d800ff077b82 */ /* 0x000e300000000800 */
[----:B------:R-:W1:Y:S08]  /*0050*/  LDC R11, c[0x0][0x390] ;  /* 0x0000e400ff0b7b82 */ /* 0x000e700000000800 */
[----:B------:R-:W2:Y:S08]  /*0060*/  LDC.64 R4, c[0x0][0x388] ;  /* 0x0000e200ff047b82 */ /* 0x000eb00000000a00 */
[----:B------:R-:W3:Y:S01]  /*0070*/  LDC.64 R2, c[0x0][0x380] ;  /* 0x0000e000ff027b82 */ /* 0x000ee20000000a00 */
[----:B0-----:R-:W-:Y:S01]  /*0080*/  IMAD R7, R7, UR4, R0 ;  /* 0x0000000407077c24 */ /* 0x001fe2000f8e0200 */
[----:B------:R-:W0:Y:S04]  /*0090*/  LDCU.64 UR4, c[0x0][0x358] ;  /* 0x00006b00ff0477ac */ /* 0x000e280008000a00 */
[----:B------:R-:W-:-:S02]  /*00a0*/  SHF.L.U32 R9, R7, 0x1, RZ ;  /* 0x0000000107097819 */ /* 0x000fc400000006ff */
[C---:B-1----:R-:W-:Y:S02]  /*00b0*/  IADD3 R0, PT, PT, R11.reuse, -0x3, RZ ;  /* 0xfffffffd0b007810 */ /* 0x042fe40007ffe0ff */
[----:B------:R-:W-:Y:S02]  /*00c0*/  IADD3 R6, PT, PT, R11, -0x2, RZ ;  /* 0xfffffffe0b067810 */ /* 0x000fe40007ffe0ff */
[C---:B------:R-:W-:Y:S02]  /*00d0*/  ISETP.GE.AND P0, PT, R9.reuse, R0, PT ;  /* 0x000000000900720c */ /* 0x040fe40003f06270 */
[----:B------:R-:W-:Y:S01]  /*00e0*/  ISETP.NE.AND P1, PT, R9, R6, PT ;  /* 0x000000060900720c */ /* 0x000fe20003f25270 */
[----:B--2---:R-:W-:Y:S01]  /*00f0*/  IMAD.WIDE R4, R7, 0x8, R4 ;  /* 0x0000000807047825 */ /* 0x004fe200078e0204 */
[----:B------:R-:W-:-:S05]  /*0100*/  SHF.R.S32.HI R7, RZ, 0x1, R11 ;  /* 0x00000001ff077819 */ /* 0x000fca000001140b */
[----:B------:R-:W-:-:S04]  /*0110*/  IMAD.WIDE R6, R7, 0x8, R4 ;  /* 0x0000000807067825 */ /* 0x000fc800078e0204 */
[----:B---3--:R-:W-:Y:S01]  /*0120*/  IMAD.WIDE R8, R9, 0x8, R2 ;  /* 0x0000000809087825 */ /* 0x008fe200078e0202 */
[----:B0-----:R-:W-:Y:S06]  /*0130*/  @P0 BRA `(.L_x_1) ;  /* 0x0000000000700947 */ /* 0x001fec0003800000 */
[----:B------:R-:W2:Y:S04]  /*0140*/  LDG.E.64 R14, desc[UR4][R8.64+0x8] ;  /* 0x00000804080e7981 */ /* 0x000ea8000c1e1b00 */
[----:B------:R-:W3:Y:S04]  /*0150*/  LDG.E.64 R12, desc[UR4][R8.64] ;  /* 0x00000004080c7981 */ /* 0x000ee8000c1e1b00 */
[----:B------:R-:W4:Y:S04]  /*0160*/  LDG.E.64 R16, desc[UR4][R8.64+0x10] ;  /* 0x0000100408107981 */ /* 0x000f28000c1e1b00 */
[----:B------:R-:W5:Y:S01]  /*0170*/  LDG.E.64 R18, desc[UR4][R8.64+0x18] ;  /* 0x0000180408127981 */ /* 0x000f62000c1e1b00 */
[----:B------:R-:W-:Y:S01]  /*0180*/  UMOV UR6, 0xd6e410cf ;  /* 0xd6e410cf00067882 */ /* 0x000fe20000000000 */
[----:B------:R-:W-:Y:S01]  /*0190*/  UMOV UR7, 0x3feac4bd ;  /* 0x3feac4bd00077882 */ /* 0x000fe20000000000 */
[----:B------:R-:W-:Y:S01]  /*01a0*/  UMOV UR8, 0xb6b625f ;  /* 0x0b6b625f00087882 */ /* 0x000fe20000000000 */
[----:B------:R-:W-:Y:S01]  /*01b0*/  UMOV UR9, 0x3fccb0bf ;  /* 0x3fccb0bf00097882 */ /* 0x000fe20000000000 */
[----:B------:R-:W-:Y:S01]  /*01c0*/  UMOV UR10, 0xc1932a29 ;  /* 0xc1932a29000a7882 */ /* 0x000fe20000000000 */
[----:B------:R-:W-:Y:S01]  /*01d0*/  UMOV UR11, 0x3fc0907d ;  /* 0x3fc0907d000b7882 */ /* 0x000fe20000000000 */
[----:B--2---:R-:W-:Y:S01]  /*01e0*/  DMUL R14, R14, UR6 ;  /* 0x000000060e0e7c28 */ /* 0x004fe20008000000 */
[----:B------:R-:W-:Y:S01]  /*01f0*/  UMOV UR6, 0x4748db59 ;  /* 0x4748db5900067882 */ /* 0x000fe20000000000 */
[----:B------:R-:W-:-:S06]  /*0200*/  UMOV UR7, 0x3fdee8dd ;  /* 0x3fdee8dd00077882 */ /* 0x000fcc0000000000 */
[----:B---3--:R-:W-:-:S08]  /*0210*/  DFMA R12, R12, UR6, R14 ;  /* 0x000000060c0c7c2b */ /* 0x008fd0000800000e */
[----:B----4-:R-:W-:-:S08]  /*0220*/  DFMA R12, R16, UR8, R12 ;  /* 0x00000008100c7c2b */ /* 0x010fd0000800000c */
[----:B-----5:R-:W-:-:S07]  /*0230*/  DFMA R12, R18, -UR10, R12 ;  /* 0x8000000a120c7c2b */ /* 0x020fce000800000c */
[----:B------:R0:W-:Y:S04]  /*0240*/  STG.E.64 desc[UR4][R4.64], R12 ;  /* 0x0000000c04007986 */ /* 0x0001e8000c101b04 */
[----:B------:R-:W2:Y:S04]  /*0250*/  LDG.E.64 R16, desc[UR4][R8.64+0x8] ;  /* 0x0000080408107981 */ /* 0x000ea8000c1e1b00 */
[----:B------:R-:W3:Y:S04]  /*0260*/  LDG.E.64 R14, desc[UR4][R8.64] ;  /* 0x00000004080e7981 */ /* 0x000ee8000c1e1b00 */
[----:B------:R-:W4:Y:S04]  /*0270*/  LDG.E.64 R18, desc[UR4][R8.64+0x10] ;  /* 0x0000100408127981 */ /* 0x000f28000c1e1b00 */
[----:B------:R-:W5:Y:S01]  /*0280*/  LDG.E.64 R20, desc[UR4][R8.64+0x18] ;  /* 0x0000180408147981 */ /* 0x000f62000c1e1b00 */
[----:B--2---:R-:W-:-:S08]  /*0290*/  DMUL R16, R16, UR8 ;  /* 0x0000000810107c28 */ /* 0x004fd00008000000 */
[----:B---3--:R-:W-:-:S08]  /*02a0*/  DFMA R14, R14, -UR10, -R16 ;  /* 0x8000000a0e0e7c2b */ /* 0x008fd00008000810 */
[----:B----4-:R-:W-:Y:S01]  /*02b0*/  DFMA R14, R18, UR6, R14 ;  /* 0x00000006120e7c2b */ /* 0x010fe2000800000e */
[----:B------:R-:W-:Y:S01]  /*02c0*/  UMOV UR6, 0xd6e410cf ;  /* 0xd6e410cf00067882 */ /* 0x000fe20000000000 */
[----:B------:R-:W-:-:S06]  /*02d0*/  UMOV UR7, 0x3feac4bd ;  /* 0x3feac4bd00077882 */ /* 0x000fcc0000000000 */
[----:B-----5:R-:W-:-:S07]  /*02e0*/  DFMA R14, R20, -UR6, R14 ;  /* 0x80000006140e7c2b */ /* 0x020fce000800000e */
[----:B------:R0:W-:Y:S04]  /*02f0*/  STG.E.64 desc[UR4][R6.64], R14 ;  /* 0x0000000e06007986 */ /* 0x0001e8000c101b04 */
.L_x_1:
[----:B------:R-:W-:Y:S05]  /*0300*/  BSYNC.RECONVERGENT B0 ;  /* 0x0000000000007941 */ /* 0x000fea0003800200 */
.L_x_0:
[----:B------:R-:W-:Y:S05]  /*0310*/  @P1 EXIT ;  /* 0x000000000000194d */ /* 0x000fea0003800000 */
[----:B0-----:R-:W0:Y:S01]  /*0320*/  LDC.64 R12, c[0x0][0x380] ;  /* 0x0000e000ff0c7b82 */ /* 0x001e220000000a00 */
[----:B------:R-:W-:Y:S02]  /*0330*/  IMAD.WIDE R10, R11, 0x8, R2 ;  /* 0x000000080b0a7825 */ /* 0x000fe400078e0202 */
[----:B------:R-:W2:Y:S04]  /*0340*/  LDG.E.64 R2, desc[UR4][R8.64] ;  /* 0x0000000408027981 */ /* 0x000ea8000c1e1b00 */
[----:B------:R-:W3:Y:S04]  /*0350*/  LDG.E.64 R14, desc[UR4][R10.64+-0x8] ;  /* 0xfffff8040a0e7981 */ /* 0x000ee8000c1e1b00 */
[----:B0-----:R-:W4:Y:S04]  /*0360*/  LDG.E.64 R16, desc[UR4][R12.64] ;  /* 0x000000040c107981 */ /* 0x001f28000c1e1b00 */
[----:B------:R-:W5:Y:S01]  /*0370*/  LDG.E.64 R18, desc[UR4][R12.64+0x8] ;  /* 0x000008040c127981 */ /* 0x000f62000c1e1b00 */
[----:B------:R-:W-:Y:S01]  /*0380*/  UMOV UR6, 0xd6e410cf ;  /* 0xd6e410cf00067882 */ /* 0x000fe20000000000 */
[----:B------:R-:W-:Y:S01]  /*0390*/  UMOV UR7, 0x3feac4bd ;  /* 0x3feac4bd00077882 */ /* 0x000fe20000000000 */
[----:B------:R-:W-:Y:S01]  /*03a0*/  UMOV UR8, 0xb6b625f ;  /* 0x0b6b625f00087882 */ /* 0x000fe20000000000 */
[----:B------:R-:W-:Y:S01]  /*03b0*/  UMOV UR9, 0x3fccb0bf ;  /* 0x3fccb0bf00097882 */ /* 0x000fe20000000000 */
[----:B------:R-:W-:Y:S01]  /*03c0*/  UMOV UR10, 0xc1932a29 ;  /* 0xc1932a29000a7882 */ /* 0x000fe20000000000 */
[----:B------:R-:W-:Y:S01]  /*03d0*/  UMOV UR11, 0x3fc0907d ;  /* 0x3fc0907d000b7882 */ /* 0x000fe20000000000 */
[----:B---3--:R-:W-:Y:S01]  /*03e0*/  DMUL R14, R14, UR6 ;  /* 0x000000060e0e7c28 */ /* 0x008fe20008000000 */
[----:B------:R-:W-:Y:S01]  /*03f0*/  UMOV UR6, 0x4748db59 ;  /* 0x4748db5900067882 */ /* 0x000fe20000000000 */
[----:B------:R-:W-:-:S06]  /*0400*/  UMOV UR7, 0x3fdee8dd ;  /* 0x3fdee8dd00077882 */ /* 0x000fcc0000000000 */
[----:B--2---:R-:W-:-:S08]  /*0410*/  DFMA R2, R2, UR6, R14 ;  /* 0x0000000602027c2b */ /* 0x004fd0000800000e */
[----:B----4-:R-:W-:-:S08]  /*0420*/  DFMA R2, R16, UR8, R2 ;  /* 0x0000000810027c2b */ /* 0x010fd00008000002 */
[----:B-----5:R-:W-:-:S07]  /*0430*/  DFMA R2, R18, -UR10, R2 ;  /* 0x8000000a12027c2b */ /* 0x020fce0008000002 */
[----:B------:R-:W-:Y:S04]  /*0440*/  STG.E.64 desc[UR4][R4.64], R2 ;  /* 0x0000000204007986 */ /* 0x000fe8000c101b04 */
        /* <DEDUP_REMOVED lines=10> */
[----:B------:R-:W-:Y:S01]  /*04f0*/  STG.E.64 desc[UR4][R6.64], R14 ;  /* 0x0000000e06007986 */ /* 0x000fe2000c101b04 */
[----:B------:R-:W-:Y:S05]  /*0500*/  EXIT ;  /* 0x000000000000794d */ /* 0x000fea0003800000 */
.L_x_2:
[----:B------:R-:W-:-:S00]  /*0510*/  BRA `(.L_x_2) ;  /* 0xfffffffc00fc7947 */ /* 0x000fc0000383ffff */
[----:B------:R-:W-:-:S00]  /*0520*/  NOP ;  /* 0x0000000000007918 */ /* 0x000fc00000000000 */
        /* <DEDUP_REMOVED lines=13> */
.L_x_3:


//--------------------- .nv.shared.reserved.0     --------------------------
	.section	.nv.shared.reserved.0,"aw",@nobits
	.weak		__nv_reservedSMEM_offset_0_alias
	.size		__nv_reservedSMEM_offset_0_alias, 0, 64
	.other		__nv_reservedSMEM_offset_0_alias,@"STO_CUDA_RESERVED_SHARED STV_DEFAULT"
__nv_reservedSMEM_offset_0_alias:
	.zero		0
	.zero		64


//--------------------- .nv.constant0._Z12gpu_dwt_passPdS_i --------------------------
	.section	.nv.constant0._Z12gpu_dwt_passPdS_i,"a",@progbits
	.sectionflags	@""
	.align	4
.nv.constant0._Z12gpu_dwt_passPdS_i:
	.zero		916


//--------------------- SYMBOLS --------------------------

	.type		.nv.reservedSmem.offset0,@object
	.size		.nv.reservedSmem.offset0,0x4
